	.headerflags	@"EF_CUDA_TEXMODE_UNIFIED EF_CUDA_64BIT_ADDRESS EF_CUDA_ACCELERATORS EF_CUDA_SM90 EF_CUDA_VIRTUAL_SM(EF_CUDA_SM90)"
	.elftype	@"ET_EXEC"


//--------------------- .nv.info                  --------------------------
	.section	.nv.info,"",@"SHT_CUDA_INFO"
	.align	4


	//----- nvinfo : EIATTR_REGCOUNT
	.align		4
        /*0000*/ 	.byte	0x04, 0x2f
        /*0002*/ 	.short	(.L_1 - .L_0)
	.align		4
.L_0:
        /*0004*/ 	.word	index@(triton_poi_fused_convolution_relu_11)
        /*0008*/ 	.word	0x0000000c


	//----- nvinfo : EIATTR_MIN_STACK_SIZE
	.align		4
.L_1:
        /*000c*/ 	.byte	0x04, 0x12
        /*000e*/ 	.short	(.L_3 - .L_2)
	.align		4
.L_2:
        /*0010*/ 	.word	index@(triton_poi_fused_convolution_relu_11)
        /*0014*/ 	.word	0x00000000


	//----- nvinfo : EIATTR_FRAME_SIZE
	.align		4
.L_3:
        /*0018*/ 	.byte	0x04, 0x11
        /*001a*/ 	.short	(.L_5 - .L_4)
	.align		4
.L_4:
        /*001c*/ 	.word	index@(triton_poi_fused_convolution_relu_11)
        /*0020*/ 	.word	0x00000000


	//----- nvinfo : EIATTR_MIN_STACK_SIZE
	.align		4
.L_5:
        /*0024*/ 	.byte	0x04, 0x12
        /*0026*/ 	.short	(.L_7 - .L_6)
	.align		4
.L_6:
        /*0028*/ 	.word	index@(triton_poi_fused_convolution_relu_11)
        /*002c*/ 	.word	0x00000000
.L_7:


//--------------------- .nv.info.triton_poi_fused_convolution_relu_11 --------------------------
	.section	.nv.info.triton_poi_fused_convolution_relu_11,"",@"SHT_CUDA_INFO"
	.sectionflags	@""
	.align	4


	//----- nvinfo : EIATTR_CUDA_API_VERSION
	.align		4
        /*0000*/ 	.byte	0x04, 0x37
        /*0002*/ 	.short	(.L_9 - .L_8)
.L_8:
        /*0004*/ 	.word	0x0000007c


	//----- nvinfo : EIATTR_KPARAM_INFO
	.align		4
.L_9:
        /*0008*/ 	.byte	0x04, 0x17
        /*000a*/ 	.short	(.L_11 - .L_10)
.L_10:
        /*000c*/ 	.word	0x00000000
        /*0010*/ 	.short	0x0002
        /*0012*/ 	.short	0x0010
        /*0014*/ 	.byte	0x00, 0xf0, 0x11, 0x00


	//----- nvinfo : EIATTR_KPARAM_INFO
	.align		4
.L_11:
        /*0018*/ 	.byte	0x04, 0x17
        /*001a*/ 	.short	(.L_13 - .L_12)
.L_12:
        /*001c*/ 	.word	0x00000000
        /*0020*/ 	.short	0x0001
        /*0022*/ 	.short	0x0008
        /*0024*/ 	.byte	0x00, 0xf4, 0x21, 0x00


	//----- nvinfo : EIATTR_KPARAM_INFO
	.align		4
.L_13:
        /*0028*/ 	.byte	0x04, 0x17
        /*002a*/ 	.short	(.L_15 - .L_14)
.L_14:
        /*002c*/ 	.word	0x00000000
        /*0030*/ 	.short	0x0000
        /*0032*/ 	.short	0x0000
        /*0034*/ 	.byte	0x00, 0xf4, 0x21, 0x00


	//----- nvinfo : EIATTR_SPARSE_MMA_MASK
	.align		4
.L_15:
        /*0038*/ 	.byte	0x03, 0x50
        /*003a*/ 	.short	0x0000


	//----- nvinfo : EIATTR_MAXREG_COUNT
	.align		4
        /*003c*/ 	.byte	0x03, 0x1b
        /*003e*/ 	.short	0x00ff


	//----- nvinfo : EIATTR_EXIT_INSTR_OFFSETS
	.align		4
        /*0040*/ 	.byte	0x04, 0x1c
        /*0042*/ 	.short	(.L_17 - .L_16)


	//   ....[0]....
.L_16:
        /*0044*/ 	.word	0x00000170


	//   ....[1]....
        /*0048*/ 	.word	0x00000190


	//----- nvinfo : EIATTR_REQNTID
	.align		4
.L_17:
        /*004c*/ 	.byte	0x04, 0x10
        /*004e*/ 	.short	(.L_19 - .L_18)
.L_18:
        /*0050*/ 	.word	0x00000080
        /*0054*/ 	.word	0x00000001
        /*0058*/ 	.word	0x00000001


	//----- nvinfo : EIATTR_CBANK_PARAM_SIZE
	.align		4
.L_19:
        /*005c*/ 	.byte	0x03, 0x19
        /*005e*/ 	.short	0x0014


	//----- nvinfo : EIATTR_PARAM_CBANK
	.align		4
        /*0060*/ 	.byte	0x04, 0x0a
        /*0062*/ 	.short	(.L_21 - .L_20)
	.align		4
.L_20:
        /*0064*/ 	.word	index@(.nv.constant0.triton_poi_fused_convolution_relu_11)
        /*0068*/ 	.short	0x0210
        /*006a*/ 	.short	0x0014


	//----- nvinfo : EIATTR_SW_WAR
	.align		4
.L_21:
        /*006c*/ 	.byte	0x04, 0x36
        /*006e*/ 	.short	(.L_23 - .L_22)
.L_22:
        /*0070*/ 	.word	0x00000008
.L_23:


//--------------------- .nv.callgraph             --------------------------
	.section	.nv.callgraph,"",@"SHT_CUDA_CALLGRAPH"
	.align	4
	.sectionentsize	8
	.align		4
        /*0000*/ 	.word	0x00000000
	.align		4
        /*0004*/ 	.word	0xffffffff
	.align		4
        /*0008*/ 	.word	0x00000000
	.align		4
        /*000c*/ 	.word	0xfffffffe
	.align		4
        /*0010*/ 	.word	0x00000000
	.align		4
        /*0014*/ 	.word	0xfffffffd
	.align		4
        /*0018*/ 	.word	0x00000000
	.align		4
        /*001c*/ 	.word	0xfffffffc


//--------------------- .text.triton_poi_fused_convolution_relu_11 --------------------------
	.section	.text.triton_poi_fused_convolution_relu_11,"ax",@progbits
	.align	128
        .global         triton_poi_fused_convolution_relu_11
        .type           triton_poi_fused_convolution_relu_11,@function
        .size           triton_poi_fused_convolution_relu_11,(.L_x_1 - triton_poi_fused_convolution_relu_11)
        .other          triton_poi_fused_convolution_relu_11,@"STO_CUDA_ENTRY STV_DEFAULT"
triton_poi_fused_convolution_relu_11:
.text.triton_poi_fused_convolution_relu_11:
[----:B------:R-:W0:Y:S02]  /*0000*/  LDC R1, c[0x0][0x28] ;  /* 0x00000a00ff017b82 */ /* 0x000e240000000800 */
[----:B------:R-:W1:Y:S01]  /*0010*/  S2R R0, SR_TID.X ;  /* 0x0000000000007919 */ /* 0x000e620000002100 */
[----:B------:R-:W2:Y:S01]  /*0020*/  LDC.64 R2, c[0x0][0x210] ;  /* 0x00008400ff027b82 */ /* 0x000ea20000000a00 */
[----:B------:R-:W-:Y:S01]  /*0030*/  ULDC.64 UR4, c[0x0][0x208] ;  /* 0x0000820000047ab9 */ /* 0x000fe20000000a00 */
[----:B------:R-:W3:Y:S06]  /*0040*/  S2R R7, SR_CTAID.X ;  /* 0x0000000000077919 */ /* 0x000eec0000002500 */
[----:B------:R-:W4:Y:S01]  /*0050*/  LDC.64 R4, c[0x0][0x218] ;  /* 0x00008600ff047b82 */ /* 0x000f220000000a00 */
[----:B-1----:R-:W-:-:S02]  /*0060*/  LOP3.LUT R0, R0, 0x7f, RZ, 0xc0, !PT ;  /* 0x0000007f00007812 */ /* 0x002fc400078ec0ff */
[----:B---3--:R-:W-:-:S03]  /*0070*/  SHF.R.S32.HI R6, RZ, 0x18, R7 ;  /* 0x00000018ff067819 */ /* 0x008fc60000011407 */
[----:B------:R-:W-:Y:S01]  /*0080*/  IMAD R7, R7, 0x80, R0 ;  /* 0x0000008007077824 */ /* 0x000fe200078e0200 */
[----:B------:R-:W-:-:S03]  /*0090*/  SGXT R0, R6, 0x1 ;  /* 0x000000010600781a */ /* 0x000fc60000000200 */
[C---:B--2---:R-:W-:Y:S01]  /*00a0*/  IMAD.WIDE R2, R7.reuse, 0x4, R2 ;  /* 0x0000000407027825 */ /* 0x044fe200078e0202 */
[----:B------:R-:W-:Y:S02]  /*00b0*/  ISETP.GE.AND P1, PT, R7, 0x400, PT ;  /* 0x000004000700780c */ /* 0x000fe40003f26270 */
[----:B------:R-:W-:-:S04]  /*00c0*/  LEA.HI R0, R0, R7, RZ, 0x8 ;  /* 0x0000000700007211 */ /* 0x000fc800078f40ff */
[----:B------:R-:W-:-:S05]  /*00d0*/  LOP3.LUT R0, R0, 0xffffff00, RZ, 0xc0, !PT ;  /* 0xffffff0000007812 */ /* 0x000fca00078ec0ff */
[----:B------:R-:W-:Y:S02]  /*00e0*/  IMAD.IADD R9, R7, 0x1, -R0 ;  /* 0x0000000107097824 */ /* 0x000fe400078e0a00 */
[----:B------:R-:W-:Y:S02]  /*00f0*/  IMAD.MOV.U32 R0, RZ, RZ, RZ ;  /* 0x000000ffff007224 */ /* 0x000fe400078e00ff */
[----:B------:R-:W-:Y:S02]  /*0100*/  IMAD.MOV.U32 R7, RZ, RZ, RZ ;  /* 0x000000ffff077224 */ /* 0x000fe400078e00ff */
[----:B----4-:R-:W-:Y:S02]  /*0110*/  IMAD.WIDE R4, R9, 0x4, R4 ;  /* 0x0000000409047825 */ /* 0x010fe400078e0204 */
[----:B------:R-:W2:Y:S04]  /*0120*/  @!P1 LDG.E R0, desc[UR4][R2.64] ;  /* 0x0000000402009981 */ /* 0x000ea8000c1e1900 */
[----:B------:R-:W2:Y:S02]  /*0130*/  @!P1 LDG.E.EL R7, desc[UR4][R4.64] ;  /* 0x0000000404079981 */ /* 0x000ea4000c2e1900 */
[----:B--2---:R-:W-:Y:S01]  /*0140*/  FADD R6, R7, R0 ;  /* 0x0000000007067221 */ /* 0x004fe20000000000 */
[----:B------:R-:W-:-:S04]  /*0150*/  FSETP.GEU.AND P0, PT, R0, -R7, PT ;  /* 0x800000070000720b */ /* 0x000fc80003f0e000 */
[----:B------:R-:W-:Y:S01]  /*0160*/  FSEL R7, R6, RZ, P0 ;  /* 0x000000ff06077208 */ /* 0x000fe20000000000 */
[----:B------:R-:W-:Y:S08]  /*0170*/  @P1 EXIT ;  /* 0x000000000000194d */ /* 0x000ff00003800000 */
[----:B------:R-:W-:Y:S01]  /*0180*/  STG.E desc[UR4][R2.64], R7 ;  /* 0x0000000702007986 */ /* 0x000fe2000c101904 */
[----:B------:R-:W-:Y:S05]  /*0190*/  EXIT ;  /* 0x000000000000794d */ /* 0x000fea0003800000 */
.L_x_0:
[----:B------:R-:W-:-:S00]  /*01a0*/  BRA `(.L_x_0) ;  /* 0xfffffffc00fc7947 */ /* 0x000fc0000383ffff */
[----:B------:R-:W-:-:S00]  /*01b0*/  NOP ;  /* 0x0000000000007918 */ /* 0x000fc00000000000 */
        /* <DEDUP_REMOVED lines=12> */
.L_x_1:


//--------------------- .nv.constant0.triton_poi_fused_convolution_relu_11 --------------------------
	.section	.nv.constant0.triton_poi_fused_convolution_relu_11,"a",@progbits
	.sectionflags	@""
	.align	4
.nv.constant0.triton_poi_fused_convolution_relu_11:
	.zero		548
